//
// Generated by NVIDIA NVVM Compiler
//
// Compiler Build ID: CL-36424714
// Cuda compilation tools, release 13.0, V13.0.88
// Based on NVVM 20.0.0
//

.version 9.0
.target sm_100
.address_size 64

	// .globl	_Z11calc_mandelP5Pixeliid
.const .align 1 .b8 shades[48] = {66, 30, 15, 25, 7, 26, 9, 1, 47, 4, 4, 73, 0, 7, 100, 12, 44, 138, 24, 82, 177, 57, 125, 209, 134, 181, 229, 211, 236, 248, 241, 233, 191, 248, 201, 95, 255, 170, 0, 204, 128, 0, 153, 87, 0, 106, 52, 3};

.visible .entry _Z11calc_mandelP5Pixeliid(
	.param .u64 .ptr .align 1 _Z11calc_mandelP5Pixeliid_param_0,
	.param .u32 _Z11calc_mandelP5Pixeliid_param_1,
	.param .u32 _Z11calc_mandelP5Pixeliid_param_2,
	.param .f64 _Z11calc_mandelP5Pixeliid_param_3
)
{
	.reg .pred 	%p<8>;
	.reg .b16 	%rs<5>;
	.reg .b32 	%r<19>;
	.reg .b32 	%f<25>;
	.reg .b64 	%rd<10>;

	ld.param.u64 	%rd2, [_Z11calc_mandelP5Pixeliid_param_0];
	ld.param.u32 	%r6, [_Z11calc_mandelP5Pixeliid_param_1];
	ld.param.u32 	%r8, [_Z11calc_mandelP5Pixeliid_param_2];
	cvta.to.global.u64 	%rd1, %rd2;
	mov.u32 	%r9, %ctaid.y;
	mov.u32 	%r10, %ntid.y;
	mov.u32 	%r11, %tid.y;
	mad.lo.s32 	%r12, %r9, %r10, %r11;
	mov.u32 	%r13, %ctaid.x;
	mov.u32 	%r14, %ntid.x;
	mov.u32 	%r15, %tid.x;
	mad.lo.s32 	%r2, %r13, %r14, %r15;
	mad.lo.s32 	%r3, %r6, %r12, %r2;
	setp.ge.s32 	%p1, %r2, %r6;
	setp.ge.s32 	%p2, %r12, %r8;
	or.pred  	%p3, %p1, %p2;
	@%p3 bra 	$L__BB0_6;
	cvt.rn.f32.s32 	%f12, %r2;
	cvt.rn.f32.s32 	%f13, %r6;
	div.rn.f32 	%f14, %f12, %f13;
	fma.rn.f32 	%f1, %f14, 0f40600000, 0fC0200000;
	cvt.rn.f32.u32 	%f15, %r12;
	cvt.rn.f32.u32 	%f16, %r8;
	div.rn.f32 	%f17, %f15, %f16;
	fma.rn.f32 	%f2, %f17, 0f40600000, 0fBFE00000;
	mov.b32 	%r18, 0;
	mov.f32 	%f21, 0f00000000;
	mov.f32 	%f22, %f21;
	mov.f32 	%f23, %f21;
	mov.f32 	%f24, %f21;
$L__BB0_2:
	mov.u32 	%r4, %r18;
	sub.f32 	%f18, %f22, %f21;
	add.f32 	%f7, %f1, %f18;
	add.f32 	%f19, %f24, %f24;
	fma.rn.f32 	%f23, %f19, %f23, %f2;
	add.s32 	%r18, %r4, 1;
	mul.f32 	%f22, %f7, %f7;
	mul.f32 	%f21, %f23, %f23;
	add.f32 	%f20, %f22, %f21;
	setp.le.f32 	%p4, %f20, 0f40800000;
	setp.lt.u32 	%p5, %r4, 254;
	and.pred  	%p6, %p4, %p5;
	mov.f32 	%f24, %f7;
	@%p6 bra 	$L__BB0_2;
	setp.ne.s32 	%p7, %r4, 254;
	@%p7 bra 	$L__BB0_5;
	mul.wide.s32 	%rd8, %r3, 3;
	add.s64 	%rd9, %rd1, %rd8;
	mov.b16 	%rs4, 0;
	st.global.u8 	[%rd9], %rs4;
	st.global.u8 	[%rd9+1], %rs4;
	st.global.u8 	[%rd9+2], %rs4;
	bra.uni 	$L__BB0_6;
$L__BB0_5:
	mul.wide.s32 	%rd3, %r3, 3;
	add.s64 	%rd4, %rd1, %rd3;
	and.b32  	%r17, %r18, 15;
	mul.wide.u32 	%rd5, %r17, 3;
	mov.u64 	%rd6, shades;
	add.s64 	%rd7, %rd6, %rd5;
	ld.const.u8 	%rs1, [%rd7];
	ld.const.u8 	%rs2, [%rd7+1];
	ld.const.u8 	%rs3, [%rd7+2];
	st.global.u8 	[%rd4], %rs1;
	st.global.u8 	[%rd4+1], %rs2;
	st.global.u8 	[%rd4+2], %rs3;
$L__BB0_6:
	ret;

}


// ===== COMPILED SASS (sm_100) =====

	.target	sm_100

	.elftype	@"ET_EXEC"


//--------------------- .note.nv.tkinfo           --------------------------
	.section	.note.nv.tkinfo,"",@"SHT_NOTE"
	.sectionflags	@"SHF_NOTE_NV_TKINFO"
	.tkinfo
        /*0018*/ 	.word	0x00000002
        /*0030*/ 	.string	""
        /*0030*/ 	.string	"ptxas"
        /*0030*/ 	.string	"Cuda compilation tools, release 13.0, V13.0.88"
        /*0030*/ 	.string	"Build cuda_13.0.r13.0/compiler.36424714_0"
        /*0030*/ 	.string	"-arch sm_100 -m 64 "



//--------------------- .note.nv.cuinfo           --------------------------
	.section	.note.nv.cuinfo,"",@"SHT_NOTE"
	.sectionflags	@"SHF_NOTE_NV_CUINFO"
        /*0018*/ 	.short	0x0002
        /*001a*/ 	.short	0x0064
        /*001c*/ 	.short	0x0082
	.zero		2


//--------------------- .nv.info                  --------------------------
	.section	.nv.info,"",@"SHT_CUDA_INFO"
	.align	4


	//----- nvinfo : EIATTR_REGCOUNT
	.align		4
        /*0000*/ 	.byte	0x04, 0x2f
        /*0002*/ 	.short	(.L_2 - .L_1)
	.align		4
.L_1:
        /*0004*/ 	.word	index@(_Z11calc_mandelP5Pixeliid)
        /*0008*/ 	.word	0x00000011


	//----- nvinfo : EIATTR_FRAME_SIZE
	.align		4
.L_2:
        /*000c*/ 	.byte	0x04, 0x11
        /*000e*/ 	.short	(.L_4 - .L_3)
	.align		4
.L_3:
        /*0010*/ 	.word	index@($__internal_0_$__cuda_sm3x_div_rn_noftz_f32_slowpath)
        /*0014*/ 	.word	0x00000000


	//----- nvinfo : EIATTR_FRAME_SIZE
	.align		4
.L_4:
        /*0018*/ 	.byte	0x04, 0x11
        /*001a*/ 	.short	(.L_6 - .L_5)
	.align		4
.L_5:
        /*001c*/ 	.word	index@(_Z11calc_mandelP5Pixeliid)
        /*0020*/ 	.word	0x00000000


	//----- nvinfo : EIATTR_MIN_STACK_SIZE
	.align		4
.L_6:
        /*0024*/ 	.byte	0x04, 0x12
        /*0026*/ 	.short	(.L_8 - .L_7)
	.align		4
.L_7:
        /*0028*/ 	.word	index@(_Z11calc_mandelP5Pixeliid)
        /*002c*/ 	.word	0x00000000
.L_8:


//--------------------- .nv.compat                --------------------------
	.section	.nv.compat,"",@"SHT_CUDA_COMPAT_INFO"
	.align	4
        /*0000*/ 	.byte	0x02, 0x09, 0x00, 0x00, 0x02, 0x02, 0x01, 0x00, 0x02, 0x05, 0x05, 0x00, 0x03, 0x07, 0x01, 0x01
        /*0010*/ 	.byte	0x02, 0x03, 0x00, 0x00, 0x02, 0x06, 0x01, 0x00, 0x04, 0x0b, 0x08, 0x00, 0x01, 0x00, 0x00, 0x00
        /*0020*/ 	.byte	0x00, 0x00, 0x00, 0x00


//--------------------- .nv.info._Z11calc_mandelP5Pixeliid --------------------------
	.section	.nv.info._Z11calc_mandelP5Pixeliid,"",@"SHT_CUDA_INFO"
	.sectionflags	@""
	.align	4


	//----- nvinfo : EIATTR_CUDA_API_VERSION
	.align		4
        /*0000*/ 	.byte	0x04, 0x37
        /*0002*/ 	.short	(.L_10 - .L_9)
.L_9:
        /*0004*/ 	.word	0x00000082


	//----- nvinfo : EIATTR_KPARAM_INFO
	.align		4
.L_10:
        /*0008*/ 	.byte	0x04, 0x17
        /*000a*/ 	.short	(.L_12 - .L_11)
.L_11:
        /*000c*/ 	.word	0x00000000
        /*0010*/ 	.short	0x0003
        /*0012*/ 	.short	0x0010
        /*0014*/ 	.byte	0x00, 0xf0, 0x21, 0x00


	//----- nvinfo : EIATTR_KPARAM_INFO
	.align		4
.L_12:
        /*0018*/ 	.byte	0x04, 0x17
        /*001a*/ 	.short	(.L_14 - .L_13)
.L_13:
        /*001c*/ 	.word	0x00000000
        /*0020*/ 	.short	0x0002
        /*0022*/ 	.short	0x000c
        /*0024*/ 	.byte	0x00, 0xf0, 0x11, 0x00


	//----- nvinfo : EIATTR_KPARAM_INFO
	.align		4
.L_14:
        /*0028*/ 	.byte	0x04, 0x17
        /*002a*/ 	.short	(.L_16 - .L_15)
.L_15:
        /*002c*/ 	.word	0x00000000
        /*0030*/ 	.short	0x0001
        /*0032*/ 	.short	0x0008
        /*0034*/ 	.byte	0x00, 0xf0, 0x11, 0x00


	//----- nvinfo : EIATTR_KPARAM_INFO
	.align		4
.L_16:
        /*0038*/ 	.byte	0x04, 0x17
        /*003a*/ 	.short	(.L_18 - .L_17)
.L_17:
        /*003c*/ 	.word	0x00000000
        /*0040*/ 	.short	0x0000
        /*0042*/ 	.short	0x0000
        /*0044*/ 	.byte	0x00, 0xf5, 0x21, 0x00


	//----- nvinfo : EIATTR_SPARSE_MMA_MASK
	.align		4
.L_18:
        /*0048*/ 	.byte	0x03, 0x50
        /*004a*/ 	.short	0x0000


	//----- nvinfo : EIATTR_MAXREG_COUNT
	.align		4
        /*004c*/ 	.byte	0x03, 0x1b
        /*004e*/ 	.short	0x00ff


	//----- nvinfo : EIATTR_MERCURY_ISA_VERSION
	.align		4
        /*0050*/ 	.byte	0x03, 0x5f
        /*0052*/ 	.short	0x0101


	//----- nvinfo : EIATTR_VRC_CTA_INIT_COUNT
	.align		4
        /*0054*/ 	.byte	0x02, 0x4a
	.zero		1
	.zero		1


	//----- nvinfo : EIATTR_EXIT_INSTR_OFFSETS
	.align		4
        /*0058*/ 	.byte	0x04, 0x1c
        /*005a*/ 	.short	(.L_20 - .L_19)


	//   ....[0]....
.L_19:
        /*005c*/ 	.word	0x000000c0


	//   ....[1]....
        /*0060*/ 	.word	0x000004c0


	//   ....[2]....
        /*0064*/ 	.word	0x00000570


	//----- nvinfo : EIATTR_CRS_STACK_SIZE
	.align		4
.L_20:
        /*0068*/ 	.byte	0x04, 0x1e
        /*006a*/ 	.short	(.L_22 - .L_21)
.L_21:
        /*006c*/ 	.word	0x00000000


	//----- nvinfo : EIATTR_CBANK_PARAM_SIZE
	.align		4
.L_22:
        /*0070*/ 	.byte	0x03, 0x19
        /*0072*/ 	.short	0x0018


	//----- nvinfo : EIATTR_PARAM_CBANK
	.align		4
        /*0074*/ 	.byte	0x04, 0x0a
        /*0076*/ 	.short	(.L_24 - .L_23)
	.align		4
.L_23:
        /*0078*/ 	.word	index@(.nv.constant0._Z11calc_mandelP5Pixeliid)
        /*007c*/ 	.short	0x0380
        /*007e*/ 	.short	0x0018


	//----- nvinfo : EIATTR_SW_WAR
	.align		4
.L_24:
        /*0080*/ 	.byte	0x04, 0x36
        /*0082*/ 	.short	(.L_26 - .L_25)
.L_25:
        /*0084*/ 	.word	0x00000008
.L_26:


//--------------------- .nv.callgraph             --------------------------
	.section	.nv.callgraph,"",@"SHT_CUDA_CALLGRAPH"
	.align	4
	.sectionentsize	8
	.align		4
        /*0000*/ 	.word	0x00000000
	.align		4
        /*0004*/ 	.word	0xffffffff
	.align		4
        /*0008*/ 	.word	0x00000000
	.align		4
        /*000c*/ 	.word	0xfffffffe
	.align		4
        /*0010*/ 	.word	0x00000000
	.align		4
        /*0014*/ 	.word	0xfffffffd
	.align		4
        /*0018*/ 	.word	0x00000000
	.align		4
        /*001c*/ 	.word	0xfffffffc


//--------------------- .nv.constant3             --------------------------
	.section	.nv.constant3,"a",@progbits
.nv.constant3:
	.type		shades,@object
	.size		shades,(.L_0 - shades)
shades:
        /*0000*/ 	.byte	0x42, 0x1e, 0x0f, 0x19, 0x07, 0x1a, 0x09, 0x01, 0x2f, 0x04, 0x04, 0x49, 0x00, 0x07, 0x64, 0x0c
        /*0010*/ 	.byte	0x2c, 0x8a, 0x18, 0x52, 0xb1, 0x39, 0x7d, 0xd1, 0x86, 0xb5, 0xe5, 0xd3, 0xec, 0xf8, 0xf1, 0xe9
        /*0020*/ 	.byte	0xbf, 0xf8, 0xc9, 0x5f, 0xff, 0xaa, 0x00, 0xcc, 0x80, 0x00, 0x99, 0x57, 0x00, 0x6a, 0x34, 0x03
.L_0:


//--------------------- .text._Z11calc_mandelP5Pixeliid --------------------------
	.section	.text._Z11calc_mandelP5Pixeliid,"ax",@progbits
	.align	128
        .global         _Z11calc_mandelP5Pixeliid
        .type           _Z11calc_mandelP5Pixeliid,@function
        .size           _Z11calc_mandelP5Pixeliid,(.L_x_18 - _Z11calc_mandelP5Pixeliid)
        .other          _Z11calc_mandelP5Pixeliid,@"STO_CUDA_ENTRY STV_DEFAULT"
_Z11calc_mandelP5Pixeliid:
.text._Z11calc_mandelP5Pixeliid:
[----:B------:R-:W-:Y:S01]  /*0000*/  LDC R1, c[0x0][0x37c] ;  /* 0x0000df00ff017b82 */ /* 0x000fe20000000800 */
[----:B------:R-:W0:Y:S07]  /*0010*/  S2R R3, SR_TID.Y ;  /* 0x0000000000037919 */ /* 0x000e2e0000002200 */
[----:B------:R-:W0:Y:S01]  /*0020*/  S2UR UR4, SR_CTAID.Y ;  /* 0x00000000000479c3 */ /* 0x000e220000002600 */
[----:B------:R-:W1:Y:S01]  /*0030*/  LDCU.64 UR6, c[0x0][0x388] ;  /* 0x00007100ff0677ac */ /* 0x000e620008000a00 */
[----:B------:R-:W2:Y:S06]  /*0040*/  S2R R5, SR_TID.X ;  /* 0x0000000000057919 */ /* 0x000eac0000002100 */
[----:B------:R-:W0:Y:S08]  /*0050*/  LDC R4, c[0x0][0x364] ;  /* 0x0000d900ff047b82 */ /* 0x000e300000000800 */
[----:B------:R-:W2:Y:S08]  /*0060*/  S2UR UR5, SR_CTAID.X ;  /* 0x00000000000579c3 */ /* 0x000eb00000002500 */
[----:B------:R-:W2:Y:S01]  /*0070*/  LDC R0, c[0x0][0x360] ;  /* 0x0000d800ff007b82 */ /* 0x000ea20000000800 */
[----:B0-----:R-:W-:-:S05]  /*0080*/  IMAD R4, R4, UR4, R3 ;  /* 0x0000000404047c24 */ /* 0x001fca000f8e0203 */
[----:B-1----:R-:W-:Y:S01]  /*0090*/  ISETP.GE.AND P0, PT, R4, UR7, PT ;  /* 0x0000000704007c0c */ /* 0x002fe2000bf06270 */
[----:B--2---:R-:W-:-:S05]  /*00a0*/  IMAD R3, R0, UR5, R5 ;  /* 0x0000000500037c24 */ /* 0x004fca000f8e0205 */
[----:B------:R-:W-:-:S13]  /*00b0*/  ISETP.GE.OR P0, PT, R3, UR6, P0 ;  /* 0x0000000603007c0c */ /* 0x000fda0008706670 */
[----:B------:R-:W-:Y:S05]  /*00c0*/  @P0 EXIT ;  /* 0x000000000000094d */ /* 0x000fea0003800000 */
[----:B------:R-:W-:Y:S01]  /*00d0*/  I2FP.F32.S32 R5, UR6 ;  /* 0x0000000600057c45 */ /* 0x000fe20008201400 */
[----:B------:R-:W-:Y:S01]  /*00e0*/  BSSY.RECONVERGENT B0, `(.L_x_0) ;  /* 0x000000f000007945 */ /* 0x000fe20003800200 */
[----:B------:R-:W-:Y:S02]  /*00f0*/  I2FP.F32.S32 R0, R3 ;  /* 0x0000000300007245 */ /* 0x000fe40000201400 */
[----:B------:R-:W0:Y:S08]  /*0100*/  MUFU.RCP R2, R5 ;  /* 0x0000000500027308 */ /* 0x000e300000001000 */
[----:B------:R-:W1:Y:S01]  /*0110*/  FCHK P0, R0, R5 ;  /* 0x0000000500007302 */ /* 0x000e620000000000 */
[----:B0-----:R-:W-:-:S04]  /*0120*/  FFMA R7, -R5, R2, 1 ;  /* 0x3f80000005077423 */ /* 0x001fc80000000102 */
[----:B------:R-:W-:Y:S01]  /*0130*/  FFMA R7, R2, R7, R2 ;  /* 0x0000000702077223 */ /* 0x000fe20000000002 */
[----:B------:R-:W-:-:S03]  /*0140*/  IMAD R2, R4, UR6, R3 ;  /* 0x0000000604027c24 */ /* 0x000fc6000f8e0203 */
[----:B------:R-:W-:-:S04]  /*0150*/  FFMA R6, R0, R7, RZ ;  /* 0x0000000700067223 */ /* 0x000fc800000000ff */
[----:B------:R-:W-:-:S04]  /*0160*/  FFMA R8, -R5, R6, R0 ;  /* 0x0000000605087223 */ /* 0x000fc80000000100 */
[----:B------:R-:W-:Y:S01]  /*0170*/  FFMA R6, R7, R8, R6 ;  /* 0x0000000807067223 */ /* 0x000fe20000000006 */
[----:B-1----:R-:W-:Y:S06]  /*0180*/  @!P0 BRA `(.L_x_1) ;  /* 0x0000000000108947 */ /* 0x002fec0003800000 */
[----:B------:R-:W-:Y:S01]  /*0190*/  IMAD.MOV.U32 R3, RZ, RZ, R5 ;  /* 0x000000ffff037224 */ /* 0x000fe200078e0005 */
[----:B------:R-:W-:-:S07]  /*01a0*/  MOV R6, 0x1c0 ;  /* 0x000001c000067802 */ /* 0x000fce0000000f00 */
[----:B------:R-:W-:Y:S05]  /*01b0*/  CALL.REL.NOINC `($__internal_0_$__cuda_sm3x_div_rn_noftz_f32_slowpath) ;  /* 0x0000000000f07944 */ /* 0x000fea0003c00000 */
[----:B------:R-:W-:-:S07]  /*01c0*/  IMAD.MOV.U32 R6, RZ, RZ, R0 ;  /* 0x000000ffff067224 */ /* 0x000fce00078e0000 */
.L_x_1:
[----:B------:R-:W-:Y:S05]  /*01d0*/  BSYNC.RECONVERGENT B0 ;  /* 0x0000000000007941 */ /* 0x000fea0003800200 */
.L_x_0:
[----:B------:R-:W0:Y:S01]  /*01e0*/  LDCU UR4, c[0x0][0x38c] ;  /* 0x00007180ff0477ac */ /* 0x000e220008000800 */
[----:B------:R-:W-:Y:S01]  /*01f0*/  I2FP.F32.U32 R0, R4 ;  /* 0x0000000400007245 */ /* 0x000fe20000201000 */
[----:B------:R-:W-:Y:S01]  /*0200*/  IMAD.MOV.U32 R9, RZ, RZ, 0x40600000 ;  /* 0x40600000ff097424 */ /* 0x000fe200078e00ff */
[----:B------:R-:W-:Y:S03]  /*0210*/  BSSY.RECONVERGENT B0, `(.L_x_2) ;  /* 0x000000e000007945 */ /* 0x000fe60003800200 */
[----:B------:R-:W-:Y:S01]  /*0220*/  FFMA R4, R6, R9, -2.5 ;  /* 0xc020000006047423 */ /* 0x000fe20000000009 */
[----:B0-----:R-:W-:-:S04]  /*0230*/  I2FP.F32.U32 R3, UR4 ;  /* 0x0000000400037c45 */ /* 0x001fc80008201000 */
[----:B------:R-:W0:Y:S08]  /*0240*/  MUFU.RCP R8, R3 ;  /* 0x0000000300087308 */ /* 0x000e300000001000 */
[----:B------:R-:W1:Y:S01]  /*0250*/  FCHK P0, R0, R3 ;  /* 0x0000000300007302 */ /* 0x000e620000000000 */
[----:B0-----:R-:W-:-:S04]  /*0260*/  FFMA R5, -R3, R8, 1 ;  /* 0x3f80000003057423 */ /* 0x001fc80000000108 */
[----:B------:R-:W-:-:S04]  /*0270*/  FFMA R5, R8, R5, R8 ;  /* 0x0000000508057223 */ /* 0x000fc80000000008 */
[----:B------:R-:W-:-:S04]  /*0280*/  FFMA R8, R0, R5, RZ ;  /* 0x0000000500087223 */ /* 0x000fc800000000ff */
[----:B------:R-:W-:-:S04]  /*0290*/  FFMA R7, -R3, R8, R0 ;  /* 0x0000000803077223 */ /* 0x000fc80000000100 */
[----:B------:R-:W-:Y:S01]  /*02a0*/  FFMA R5, R5, R7, R8 ;  /* 0x0000000705057223 */ /* 0x000fe20000000008 */
[----:B-1----:R-:W-:Y:S06]  /*02b0*/  @!P0 BRA `(.L_x_3) ;  /* 0x00000000000c8947 */ /* 0x002fec0003800000 */
[----:B------:R-:W-:-:S07]  /*02c0*/  MOV R6, 0x2e0 ;  /* 0x000002e000067802 */ /* 0x000fce0000000f00 */
[----:B------:R-:W-:Y:S05]  /*02d0*/  CALL.REL.NOINC `($__internal_0_$__cuda_sm3x_div_rn_noftz_f32_slowpath) ;  /* 0x0000000000a87944 */ /* 0x000fea0003c00000 */
[----:B------:R-:W-:-:S07]  /*02e0*/  IMAD.MOV.U32 R5, RZ, RZ, R0 ;  /* 0x000000ffff057224 */ /* 0x000fce00078e0000 */
.L_x_3:
[----:B------:R-:W-:Y:S05]  /*02f0*/  BSYNC.RECONVERGENT B0 ;  /* 0x0000000000007941 */ /* 0x000fea0003800200 */
.L_x_2:
[----:B------:R-:W-:Y:S02]  /*0300*/  IMAD.MOV.U32 R6, RZ, RZ, 0x40600000 ;  /* 0x40600000ff067424 */ /* 0x000fe400078e00ff */
[----:B------:R-:W-:Y:S01]  /*0310*/  HFMA2 R3, -RZ, RZ, 0, 0 ;  /* 0x00000000ff037431 */ /* 0x000fe200000001ff */
[----:B------:R-:W-:Y:S01]  /*0320*/  BSSY.RECONVERGENT B0, `(.L_x_4) ;  /* 0x0000012000007945 */ /* 0x000fe20003800200 */
[----:B------:R-:W-:Y:S02]  /*0330*/  IMAD.MOV.U32 R0, RZ, RZ, RZ ;  /* 0x000000ffff007224 */ /* 0x000fe400078e00ff */
[----:B------:R-:W-:Y:S01]  /*0340*/  FFMA R9, R5, R6, -1.75 ;  /* 0xbfe0000005097423 */ /* 0x000fe20000000006 */
[----:B------:R-:W-:Y:S01]  /*0350*/  CS2R R6, SRZ ;  /* 0x0000000000067805 */ /* 0x000fe2000001ff00 */
[----:B------:R-:W-:-:S07]  /*0360*/  IMAD.MOV.U32 R5, RZ, RZ, RZ ;  /* 0x000000ffff057224 */ /* 0x000fce00078e00ff */
.L_x_5:
[----:B------:R-:W-:Y:S01]  /*0370*/  FADD R3, R6, -R3 ;  /* 0x8000000306037221 */ /* 0x000fe20000000000 */
[----:B------:R-:W-:Y:S01]  /*0380*/  FADD R6, R7, R7 ;  /* 0x0000000707067221 */ /* 0x000fe20000000000 */
[----:B------:R-:W-:Y:S01]  /*0390*/  ISETP.GE.U32.AND P0, PT, R0, 0xfe, PT ;  /* 0x000000fe0000780c */ /* 0x000fe20003f06070 */
[----:B------:R-:W-:Y:S02]  /*03a0*/  IMAD.MOV.U32 R10, RZ, RZ, R0 ;  /* 0x000000ffff0a7224 */ /* 0x000fe400078e0000 */
[----:B------:R-:W-:Y:S01]  /*03b0*/  FADD R7, R4, R3 ;  /* 0x0000000304077221 */ /* 0x000fe20000000000 */
[----:B------:R-:W-:-:S03]  /*03c0*/  FFMA R5, R6, R5, R9 ;  /* 0x0000000506057223 */ /* 0x000fc60000000009 */
[----:B------:R-:W-:Y:S01]  /*03d0*/  FMUL R6, R7, R7 ;  /* 0x0000000707067220 */ /* 0x000fe20000400000 */
[----:B------:R-:W-:-:S04]  /*03e0*/  FMUL R3, R5, R5 ;  /* 0x0000000505037220 */ /* 0x000fc80000400000 */
[----:B------:R-:W-:-:S05]  /*03f0*/  FADD R8, R6, R3 ;  /* 0x0000000306087221 */ /* 0x000fca0000000000 */
[----:B------:R-:W-:Y:S01]  /*0400*/  FSETP.LE.AND P1, PT, R8, 4, PT ;  /* 0x408000000800780b */ /* 0x000fe20003f23000 */
[----:B------:R-:W-:-:S04]  /*0410*/  VIADD R8, R0, 0x1 ;  /* 0x0000000100087836 */ /* 0x000fc80000000000 */
[----:B------:R-:W-:-:S08]  /*0420*/  IMAD.MOV.U32 R0, RZ, RZ, R8 ;  /* 0x000000ffff007224 */ /* 0x000fd000078e0008 */
[----:B------:R-:W-:Y:S05]  /*0430*/  @!P0 BRA P1, `(.L_x_5) ;  /* 0xfffffffc00cc8947 */ /* 0x000fea000083ffff */
[----:B------:R-:W-:Y:S05]  /*0440*/  BSYNC.RECONVERGENT B0 ;  /* 0x0000000000007941 */ /* 0x000fea0003800200 */
.L_x_4:
[----:B------:R-:W-:Y:S01]  /*0450*/  ISETP.NE.AND P0, PT, R10, 0xfe, PT ;  /* 0x000000fe0a00780c */ /* 0x000fe20003f05270 */
[----:B------:R-:W0:-:S12]  /*0460*/  LDCU.64 UR4, c[0x0][0x358] ;  /* 0x00006b00ff0477ac */ /* 0x000e180008000a00 */
[----:B------:R-:W1:Y:S02]  /*0470*/  @!P0 LDC.64 R4, c[0x0][0x380] ;  /* 0x0000e000ff048b82 */ /* 0x000e640000000a00 */
[----:B-1----:R-:W-:-:S05]  /*0480*/  @!P0 IMAD.WIDE R4, R2, 0x3, R4 ;  /* 0x0000000302048825 */ /* 0x002fca00078e0204 */
[----:B0-----:R0:W-:Y:S04]  /*0490*/  @!P0 STG.E.U8 desc[UR4][R4.64], RZ ;  /* 0x000000ff04008986 */ /* 0x0011e8000c101104 */
[----:B------:R0:W-:Y:S04]  /*04a0*/  @!P0 STG.E.U8 desc[UR4][R4.64+0x1], RZ ;  /* 0x000001ff04008986 */ /* 0x0001e8000c101104 */
[----:B------:R0:W-:Y:S01]  /*04b0*/  @!P0 STG.E.U8 desc[UR4][R4.64+0x2], RZ ;  /* 0x000002ff04008986 */ /* 0x0001e2000c101104 */
[----:B------:R-:W-:Y:S05]  /*04c0*/  @!P0 EXIT ;  /* 0x000000000000894d */ /* 0x000fea0003800000 */
[----:B------:R-:W-:Y:S01]  /*04d0*/  LOP3.LUT R0, R0, 0xf, RZ, 0xc0, !PT ;  /* 0x0000000f00007812 */ /* 0x000fe200078ec0ff */
[----:B0-----:R-:W0:Y:S04]  /*04e0*/  LDC.64 R4, c[0x0][0x380] ;  /* 0x0000e000ff047b82 */ /* 0x001e280000000a00 */
[----:B------:R-:W-:-:S04]  /*04f0*/  IMAD R0, R0, 0x3, RZ ;  /* 0x0000000300007824 */ /* 0x000fc800078e02ff */
[----:B------:R-:W1:Y:S08]  /*0500*/  LDC.U8 R3, c[0x3][R0] ;  /* 0x00c0000000037b82 */ /* 0x000e700000000000 */
[----:B------:R-:W2:Y:S08]  /*0510*/  LDC.U8 R7, c[0x3][R0+0x1] ;  /* 0x00c0004000077b82 */ /* 0x000eb00000000000 */
[----:B------:R-:W3:Y:S01]  /*0520*/  LDC.U8 R9, c[0x3][R0+0x2] ;  /* 0x00c0008000097b82 */ /* 0x000ee20000000000 */
[----:B0-----:R-:W-:-:S05]  /*0530*/  IMAD.WIDE R4, R2, 0x3, R4 ;  /* 0x0000000302047825 */ /* 0x001fca00078e0204 */
[----:B-1----:R-:W-:Y:S04]  /*0540*/  STG.E.U8 desc[UR4][R4.64], R3 ;  /* 0x0000000304007986 */ /* 0x002fe8000c101104 */
[----:B--2---:R-:W-:Y:S04]  /*0550*/  STG.E.U8 desc[UR4][R4.64+0x1], R7 ;  /* 0x0000010704007986 */ /* 0x004fe8000c101104 */
[----:B---3--:R-:W-:Y:S01]  /*0560*/  STG.E.U8 desc[UR4][R4.64+0x2], R9 ;  /* 0x0000020904007986 */ /* 0x008fe2000c101104 */
[----:B------:R-:W-:Y:S05]  /*0570*/  EXIT ;  /* 0x000000000000794d */ /* 0x000fea0003800000 */
        .weak           $__internal_0_$__cuda_sm3x_div_rn_noftz_f32_slowpath
        .type           $__internal_0_$__cuda_sm3x_div_rn_noftz_f32_slowpath,@function
        .size           $__internal_0_$__cuda_sm3x_div_rn_noftz_f32_slowpath,(.L_x_18 - $__internal_0_$__cuda_sm3x_div_rn_noftz_f32_slowpath)
$__internal_0_$__cuda_sm3x_div_rn_noftz_f32_slowpath:
[----:B------:R-:W-:Y:S01]  /*0580*/  SHF.R.U32.HI R7, RZ, 0x17, R3 ;  /* 0x00000017ff077819 */ /* 0x000fe20000011603 */
[----:B------:R-:W-:Y:S01]  /*0590*/  BSSY.RECONVERGENT B1, `(.L_x_6) ;  /* 0x0000062000017945 */ /* 0x000fe20003800200 */
[----:B------:R-:W-:Y:S02]  /*05a0*/  SHF.R.U32.HI R5, RZ, 0x17, R0 ;  /* 0x00000017ff057819 */ /* 0x000fe40000011600 */
[----:B------:R-:W-:Y:S02]  /*05b0*/  LOP3.LUT R12, R7, 0xff, RZ, 0xc0, !PT ;  /* 0x000000ff070c7812 */ /* 0x000fe400078ec0ff */
[----:B------:R-:W-:-:S03]  /*05c0*/  LOP3.LUT R10, R5, 0xff, RZ, 0xc0, !PT ;  /* 0x000000ff050a7812 */ /* 0x000fc600078ec0ff */
[----:B------:R-:W-:Y:S01]  /*05d0*/  VIADD R8, R12, 0xffffffff ;  /* 0xffffffff0c087836 */ /* 0x000fe20000000000 */
[----:B------:R-:W-:-:S04]  /*05e0*/  IADD3 R7, PT, PT, R10, -0x1, RZ ;  /* 0xffffffff0a077810 */ /* 0x000fc80007ffe0ff */
[----:B------:R-:W-:-:S04]  /*05f0*/  ISETP.GT.U32.AND P0, PT, R8, 0xfd, PT ;  /* 0x000000fd0800780c */ /* 0x000fc80003f04070 */
[----:B------:R-:W-:-:S13]  /*0600*/  ISETP.GT.U32.OR P0, PT, R7, 0xfd, P0 ;  /* 0x000000fd0700780c */ /* 0x000fda0000704470 */
[----:B------:R-:W-:Y:S01]  /*0610*/  @!P0 IMAD.MOV.U32 R5, RZ, RZ, RZ ;  /* 0x000000ffff058224 */ /* 0x000fe200078e00ff */
[----:B------:R-:W-:Y:S06]  /*0620*/  @!P0 BRA `(.L_x_7) ;  /* 0x00000000005c8947 */ /* 0x000fec0003800000 */
[----:B------:R-:W-:Y:S02]  /*0630*/  FSETP.GTU.FTZ.AND P0, PT, |R0|, +INF , PT ;  /* 0x7f8000000000780b */ /* 0x000fe40003f1c200 */
[----:B------:R-:W-:-:S04]  /*0640*/  FSETP.GTU.FTZ.AND P1, PT, |R3|, +INF , PT ;  /* 0x7f8000000300780b */ /* 0x000fc80003f3c200 */
[----:B------:R-:W-:-:S13]  /*0650*/  PLOP3.LUT P0, PT, P0, P1, PT, 0xf8, 0x8f ;  /* 0x00000000008f781c */ /* 0x000fda0000703f70 */
[----:B------:R-:W-:Y:S05]  /*0660*/  @P0 BRA `(.L_x_8) ;  /* 0x00000004004c0947 */ /* 0x000fea0003800000 */
[----:B------:R-:W-:-:S13]  /*0670*/  LOP3.LUT P0, RZ, R3, 0x7fffffff, R0, 0xc8, !PT ;  /* 0x7fffffff03ff7812 */ /* 0x000fda000780c800 */
[----:B------:R-:W-:Y:S05]  /*0680*/  @!P0 BRA `(.L_x_9) ;  /* 0x00000004003c8947 */ /* 0x000fea0003800000 */
[C---:B------:R-:W-:Y:S02]  /*0690*/  FSETP.NEU.FTZ.AND P2, PT, |R0|.reuse, +INF , PT ;  /* 0x7f8000000000780b */ /* 0x040fe40003f5d200 */
[----:B------:R-:W-:Y:S02]  /*06a0*/  FSETP.NEU.FTZ.AND P1, PT, |R3|, +INF , PT ;  /* 0x7f8000000300780b */ /* 0x000fe40003f3d200 */
[----:B------:R-:W-:-:S11]  /*06b0*/  FSETP.NEU.FTZ.AND P0, PT, |R0|, +INF , PT ;  /* 0x7f8000000000780b */ /* 0x000fd60003f1d200 */
[----:B------:R-:W-:Y:S05]  /*06c0*/  @!P1 BRA !P2, `(.L_x_9) ;  /* 0x00000004002c9947 */ /* 0x000fea0005000000 */
[----:B------:R-:W-:-:S04]  /*06d0*/  LOP3.LUT P2, RZ, R0, 0x7fffffff, RZ, 0xc0, !PT ;  /* 0x7fffffff00ff7812 */ /* 0x000fc8000784c0ff */
[----:B------:R-:W-:-:S13]  /*06e0*/  PLOP3.LUT P1, PT, P1, P2, PT, 0x2f, 0xf2 ;  /* 0x0000000000f2781c */ /* 0x000fda0000f24577 */
[----:B------:R-:W-:Y:S05]  /*06f0*/  @P1 BRA `(.L_x_10) ;  /* 0x0000000400181947 */ /* 0x000fea0003800000 */
[----:B------:R-:W-:-:S04]  /*0700*/  LOP3.LUT P1, RZ, R3, 0x7fffffff, RZ, 0xc0, !PT ;  /* 0x7fffffff03ff7812 */ /* 0x000fc8000782c0ff */
[----:B------:R-:W-:-:S13]  /*0710*/  PLOP3.LUT P0, PT, P0, P1, PT, 0x2f, 0xf2 ;  /* 0x0000000000f2781c */ /* 0x000fda0000702577 */
[----:B------:R-:W-:Y:S05]  /*0720*/  @P0 BRA `(.L_x_11) ;  /* 0x0000000400000947 */ /* 0x000fea0003800000 */
[----:B------:R-:W-:Y:S02]  /*0730*/  ISETP.GE.AND P0, PT, R7, RZ, PT ;  /* 0x000000ff0700720c */ /* 0x000fe40003f06270 */
[----:B------:R-:W-:-:S11]  /*0740*/  ISETP.GE.AND P1, PT, R8, RZ, PT ;  /* 0x000000ff0800720c */ /* 0x000fd60003f26270 */
[----:B------:R-:W-:Y:S02]  /*0750*/  @P0 IMAD.MOV.U32 R5, RZ, RZ, RZ ;  /* 0x000000ffff050224 */ /* 0x000fe400078e00ff */
[----:B------:R-:W-:Y:S01]  /*0760*/  @!P0 FFMA R0, R0, 1.84467440737095516160e+19, RZ ;  /* 0x5f80000000008823 */ /* 0x000fe200000000ff */
[----:B------:R-:W-:Y:S02]  /*0770*/  @!P0 IMAD.MOV.U32 R5, RZ, RZ, -0x40 ;  /* 0xffffffc0ff058424 */ /* 0x000fe400078e00ff */
[----:B------:R-:W-:Y:S02]  /*0780*/  @!P1 FFMA R3, R3, 1.84467440737095516160e+19, RZ ;  /* 0x5f80000003039823 */ /* 0x000fe400000000ff */
[----:B------:R-:W-:-:S07]  /*0790*/  @!P1 VIADD R5, R5, 0x40 ;  /* 0x0000004005059836 */ /* 0x000fce0000000000 */
.L_x_7:
[----:B------:R-:W-:Y:S01]  /*07a0*/  LEA R8, R12, 0xc0800000, 0x17 ;  /* 0xc08000000c087811 */ /* 0x000fe200078eb8ff */
[----:B------:R-:W-:Y:S04]  /*07b0*/  BSSY.RECONVERGENT B2, `(.L_x_12) ;  /* 0x0000036000027945 */ /* 0x000fe80003800200 */
[----:B------:R-:W-:Y:S01]  /*07c0*/  IMAD.IADD R8, R3, 0x1, -R8 ;  /* 0x0000000103087824 */ /* 0x000fe200078e0a08 */
[----:B------:R-:W-:-:S03]  /*07d0*/  IADD3 R3, PT, PT, R10, -0x7f, RZ ;  /* 0xffffff810a037810 */ /* 0x000fc60007ffe0ff */
[----:B------:R0:W1:Y:S01]  /*07e0*/  MUFU.RCP R7, R8 ;  /* 0x0000000800077308 */ /* 0x0000620000001000 */
[----:B------:R-:W-:Y:S01]  /*07f0*/  FADD.FTZ R9, -R8, -RZ ;  /* 0x800000ff08097221 */ /* 0x000fe20000010100 */
[C---:B------:R-:W-:Y:S01]  /*0800*/  IMAD R0, R3.reuse, -0x800000, R0 ;  /* 0xff80000003007824 */ /* 0x040fe200078e0200 */
[----:B0-----:R-:W-:-:S05]  /*0810*/  IADD3 R8, PT, PT, R3, 0x7f, -R12 ;  /* 0x0000007f03087810 */ /* 0x001fca0007ffe80c */
[----:B------:R-:W-:Y:S02]  /*0820*/  IMAD.IADD R8, R8, 0x1, R5 ;  /* 0x0000000108087824 */ /* 0x000fe400078e0205 */
[----:B-1----:R-:W-:-:S04]  /*0830*/  FFMA R10, R7, R9, 1 ;  /* 0x3f800000070a7423 */ /* 0x002fc80000000009 */
[----:B------:R-:W-:-:S04]  /*0840*/  FFMA R14, R7, R10, R7 ;  /* 0x0000000a070e7223 */ /* 0x000fc80000000007 */
[----:B------:R-:W-:-:S04]  /*0850*/  FFMA R7, R0, R14, RZ ;  /* 0x0000000e00077223 */ /* 0x000fc800000000ff */
[----:B------:R-:W-:-:S04]  /*0860*/  FFMA R10, R9, R7, R0 ;  /* 0x00000007090a7223 */ /* 0x000fc80000000000 */
[----:B------:R-:W-:-:S04]  /*0870*/  FFMA R7, R14, R10, R7 ;  /* 0x0000000a0e077223 */ /* 0x000fc80000000007 */
[----:B------:R-:W-:-:S04]  /*0880*/  FFMA R10, R9, R7, R0 ;  /* 0x00000007090a7223 */ /* 0x000fc80000000000 */
[----:B------:R-:W-:-:S05]  /*0890*/  FFMA R0, R14, R10, R7 ;  /* 0x0000000a0e007223 */ /* 0x000fca0000000007 */
[----:B------:R-:W-:-:S04]  /*08a0*/  SHF.R.U32.HI R3, RZ, 0x17, R0 ;  /* 0x00000017ff037819 */ /* 0x000fc80000011600 */
[----:B------:R-:W-:-:S05]  /*08b0*/  LOP3.LUT R3, R3, 0xff, RZ, 0xc0, !PT ;  /* 0x000000ff03037812 */ /* 0x000fca00078ec0ff */
[----:B------:R-:W-:-:S04]  /*08c0*/  IMAD.IADD R9, R3, 0x1, R8 ;  /* 0x0000000103097824 */ /* 0x000fc800078e0208 */
[----:B------:R-:W-:-:S05]  /*08d0*/  VIADD R3, R9, 0xffffffff ;  /* 0xffffffff09037836 */ /* 0x000fca0000000000 */
[----:B------:R-:W-:-:S13]  /*08e0*/  ISETP.GE.U32.AND P0, PT, R3, 0xfe, PT ;  /* 0x000000fe0300780c */ /* 0x000fda0003f06070 */
[----:B------:R-:W-:Y:S05]  /*08f0*/  @!P0 BRA `(.L_x_13) ;  /* 0x0000000000808947 */ /* 0x000fea0003800000 */
[----:B------:R-:W-:-:S13]  /*0900*/  ISETP.GT.AND P0, PT, R9, 0xfe, PT ;  /* 0x000000fe0900780c */ /* 0x000fda0003f04270 */
[----:B------:R-:W-:Y:S05]  /*0910*/  @P0 BRA `(.L_x_14) ;  /* 0x00000000006c0947 */ /* 0x000fea0003800000 */
[----:B------:R-:W-:-:S13]  /*0920*/  ISETP.GE.AND P0, PT, R9, 0x1, PT ;  /* 0x000000010900780c */ /* 0x000fda0003f06270 */
[----:B------:R-:W-:Y:S05]  /*0930*/  @P0 BRA `(.L_x_15) ;  /* 0x0000000000740947 */ /* 0x000fea0003800000 */
[----:B------:R-:W-:Y:S02]  /*0940*/  ISETP.GE.AND P0, PT, R9, -0x18, PT ;  /* 0xffffffe80900780c */ /* 0x000fe40003f06270 */
[----:B------:R-:W-:-:S11]  /*0950*/  LOP3.LUT R0, R0, 0x80000000, RZ, 0xc0, !PT ;  /* 0x8000000000007812 */ /* 0x000fd600078ec0ff */
[----:B------:R-:W-:Y:S05]  /*0960*/  @!P0 BRA `(.L_x_15) ;  /* 0x0000000000688947 */ /* 0x000fea0003800000 */
[CCC-:B------:R-:W-:Y:S01]  /*0970*/  FFMA.RZ R3, R14.reuse, R10.reuse, R7.reuse ;  /* 0x0000000a0e037223 */ /* 0x1c0fe2000000c007 */
[CCC-:B------:R-:W-:Y:S01]  /*0980*/  FFMA.RM R8, R14.reuse, R10.reuse, R7.reuse ;  /* 0x0000000a0e087223 */ /* 0x1c0fe20000004007 */
[C---:B------:R-:W-:Y:S02]  /*0990*/  ISETP.NE.AND P2, PT, R9.reuse, RZ, PT ;  /* 0x000000ff0900720c */ /* 0x040fe40003f45270 */
[----:B------:R-:W-:Y:S02]  /*09a0*/  ISETP.NE.AND P1, PT, R9, RZ, PT ;  /* 0x000000ff0900720c */ /* 0x000fe40003f25270 */
[----:B------:R-:W-:Y:S01]  /*09b0*/  LOP3.LUT R5, R3, 0x7fffff, RZ, 0xc0, !PT ;  /* 0x007fffff03057812 */ /* 0x000fe200078ec0ff */
[----:B------:R-:W-:Y:S01]  /*09c0*/  FFMA.RP R3, R14, R10, R7 ;  /* 0x0000000a0e037223 */ /* 0x000fe20000008007 */
[C---:B------:R-:W-:Y:S01]  /*09d0*/  VIADD R10, R9.reuse, 0x20 ;  /* 0x00000020090a7836 */ /* 0x040fe20000000000 */
[----:B------:R-:W-:Y:S02]  /*09e0*/  IADD3 R7, PT, PT, -R9, RZ, RZ ;  /* 0x000000ff09077210 */ /* 0x000fe40007ffe1ff */
[----:B------:R-:W-:-:S02]  /*09f0*/  LOP3.LUT R5, R5, 0x800000, RZ, 0xfc, !PT ;  /* 0x0080000005057812 */ /* 0x000fc400078efcff */
[----:B------:R-:W-:Y:S02]  /*0a00*/  FSETP.NEU.FTZ.AND P0, PT, R3, R8, PT ;  /* 0x000000080300720b */ /* 0x000fe40003f1d000 */
[----:B------:R-:W-:Y:S02]  /*0a10*/  SHF.L.U32 R10, R5, R10, RZ ;  /* 0x0000000a050a7219 */ /* 0x000fe400000006ff */
[----:B------:R-:W-:Y:S02]  /*0a20*/  SEL R8, R7, RZ, P2 ;  /* 0x000000ff07087207 */ /* 0x000fe40001000000 */
[----:B------:R-:W-:Y:S02]  /*0a30*/  ISETP.NE.AND P1, PT, R10, RZ, P1 ;  /* 0x000000ff0a00720c */ /* 0x000fe40000f25270 */
[----:B------:R-:W-:Y:S02]  /*0a40*/  SHF.R.U32.HI R8, RZ, R8, R5 ;  /* 0x00000008ff087219 */ /* 0x000fe40000011605 */
[----:B------:R-:W-:-:S02]  /*0a50*/  PLOP3.LUT P0, PT, P0, P1, PT, 0xf8, 0x8f ;  /* 0x00000000008f781c */ /* 0x000fc40000703f70 */
[----:B------:R-:W-:Y:S02]  /*0a60*/  SHF.R.U32.HI R10, RZ, 0x1, R8 ;  /* 0x00000001ff0a7819 */ /* 0x000fe40000011608 */
[----:B------:R-:W-:-:S04]  /*0a70*/  SEL R3, RZ, 0x1, !P0 ;  /* 0x00000001ff037807 */ /* 0x000fc80004000000 */
[----:B------:R-:W-:-:S04]  /*0a80*/  LOP3.LUT R3, R3, 0x1, R10, 0xf8, !PT ;  /* 0x0000000103037812 */ /* 0x000fc800078ef80a */
[----:B------:R-:W-:-:S05]  /*0a90*/  LOP3.LUT R3, R3, R8, RZ, 0xc0, !PT ;  /* 0x0000000803037212 */ /* 0x000fca00078ec0ff */
[----:B------:R-:W-:-:S05]  /*0aa0*/  IMAD.IADD R3, R10, 0x1, R3 ;  /* 0x000000010a037824 */ /* 0x000fca00078e0203 */
[----:B------:R-:W-:Y:S01]  /*0ab0*/  LOP3.LUT R0, R3, R0, RZ, 0xfc, !PT ;  /* 0x0000000003007212 */ /* 0x000fe200078efcff */
[----:B------:R-:W-:Y:S06]  /*0ac0*/  BRA `(.L_x_15) ;  /* 0x0000000000107947 */ /* 0x000fec0003800000 */
.L_x_14:
[----:B------:R-:W-:-:S04]  /*0ad0*/  LOP3.LUT R0, R0, 0x80000000, RZ, 0xc0, !PT ;  /* 0x8000000000007812 */ /* 0x000fc800078ec0ff */
[----:B------:R-:W-:Y:S01]  /*0ae0*/  LOP3.LUT R0, R0, 0x7f800000, RZ, 0xfc, !PT ;  /* 0x7f80000000007812 */ /* 0x000fe200078efcff */
[----:B------:R-:W-:Y:S06]  /*0af0*/  BRA `(.L_x_15) ;  /* 0x0000000000047947 */ /* 0x000fec0003800000 */
.L_x_13:
[----:B------:R-:W-:-:S07]  /*0b00*/  IMAD R0, R8, 0x800000, R0 ;  /* 0x0080000008007824 */ /* 0x000fce00078e0200 */
.L_x_15:
[----:B------:R-:W-:Y:S05]  /*0b10*/  BSYNC.RECONVERGENT B2 ;  /* 0x0000000000027941 */ /* 0x000fea0003800200 */
.L_x_12:
[----:B------:R-:W-:Y:S05]  /*0b20*/  BRA `(.L_x_16) ;  /* 0x0000000000207947 */ /* 0x000fea0003800000 */
.L_x_11:
[----:B------:R-:W-:-:S04]  /*0b30*/  LOP3.LUT R0, R3, 0x80000000, R0, 0x48, !PT ;  /* 0x8000000003007812 */ /* 0x000fc800078e4800 */
[----:B------:R-:W-:Y:S01]  /*0b40*/  LOP3.LUT R0, R0, 0x7f800000, RZ, 0xfc, !PT ;  /* 0x7f80000000007812 */ /* 0x000fe200078efcff */
[----:B------:R-:W-:Y:S06]  /*0b50*/  BRA `(.L_x_16) ;  /* 0x0000000000147947 */ /* 0x000fec0003800000 */
.L_x_10:
[----:B------:R-:W-:Y:S01]  /*0b60*/  LOP3.LUT R0, R3, 0x80000000, R0, 0x48, !PT ;  /* 0x8000000003007812 */ /* 0x000fe200078e4800 */
[----:B------:R-:W-:Y:S06]  /*0b70*/  BRA `(.L_x_16) ;  /* 0x00000000000c7947 */ /* 0x000fec0003800000 */
.L_x_9:
[----:B------:R-:W0:Y:S01]  /*0b80*/  MUFU.RSQ R0, -QNAN ;  /* 0xffc0000000007908 */ /* 0x000e220000001400 */
[----:B------:R-:W-:Y:S05]  /*0b90*/  BRA `(.L_x_16) ;  /* 0x0000000000047947 */ /* 0x000fea0003800000 */
.L_x_8:
[----:B------:R-:W-:-:S07]  /*0ba0*/  FADD.FTZ R0, R0, R3 ;  /* 0x0000000300007221 */ /* 0x000fce0000010000 */
.L_x_16:
[----:B------:R-:W-:Y:S05]  /*0bb0*/  BSYNC.RECONVERGENT B1 ;  /* 0x0000000000017941 */ /* 0x000fea0003800200 */
.L_x_6:
[----:B------:R-:W-:-:S04]  /*0bc0*/  IMAD.MOV.U32 R7, RZ, RZ, 0x0 ;  /* 0x00000000ff077424 */ /* 0x000fc800078e00ff */
[----:B0-----:R-:W-:Y:S05]  /*0bd0*/  RET.REL.NODEC R6 `(_Z11calc_mandelP5Pixeliid) ;  /* 0xfffffff406087950 */ /* 0x001fea0003c3ffff */
.L_x_17:
[----:B------:R-:W-:-:S00]  /*0be0*/  BRA `(.L_x_17) ;  /* 0xfffffffc00fc7947 */ /* 0x000fc0000383ffff */
[----:B------:R-:W-:-:S00]  /*0bf0*/  NOP ;  /* 0x0000000000007918 */ /* 0x000fc00000000000 */
        /* <DEDUP_REMOVED lines=8> */
.L_x_18:


//--------------------- .nv.shared.reserved.0     --------------------------
	.section	.nv.shared.reserved.0,"aw",@nobits
	.weak		__nv_reservedSMEM_offset_0_alias
	.size		__nv_reservedSMEM_offset_0_alias, 0, 64
	.other		__nv_reservedSMEM_offset_0_alias,@"STO_CUDA_RESERVED_SHARED STV_DEFAULT"
__nv_reservedSMEM_offset_0_alias:
	.zero		0
	.zero		64


//--------------------- .nv.constant0._Z11calc_mandelP5Pixeliid --------------------------
	.section	.nv.constant0._Z11calc_mandelP5Pixeliid,"a",@progbits
	.sectionflags	@""
	.align	4
.nv.constant0._Z11calc_mandelP5Pixeliid:
	.zero		920


//--------------------- SYMBOLS --------------------------

	.type		.nv.reservedSmem.offset0,@object
	.size		.nv.reservedSmem.offset0,0x4
